//
// Generated by NVIDIA NVVM Compiler
//
// Compiler Build ID: CL-36424714
// Cuda compilation tools, release 13.0, V13.0.88
// Based on NVVM 20.0.0
//

.version 9.0
.target sm_100
.address_size 64


.func  (.param .b64 func_retval0) _Z22bitmap_solve_nodeLayerilll(
	.param .b32 _Z22bitmap_solve_nodeLayerilll_param_0,
	.param .b64 _Z22bitmap_solve_nodeLayerilll_param_1,
	.param .b64 _Z22bitmap_solve_nodeLayerilll_param_2,
	.param .b64 _Z22bitmap_solve_nodeLayerilll_param_3
)
{
	.reg .pred 	%p<4>;
	.reg .b32 	%r<5>;
	.reg .b64 	%rd<29>;

	ld.param.u32 	%r1, [_Z22bitmap_solve_nodeLayerilll_param_0];
	ld.param.u64 	%rd8, [_Z22bitmap_solve_nodeLayerilll_param_1];
	ld.param.u64 	%rd9, [_Z22bitmap_solve_nodeLayerilll_param_2];
	ld.param.u64 	%rd10, [_Z22bitmap_solve_nodeLayerilll_param_3];
	mov.b32 	%r2, -1;
	shl.b32 	%r3, %r2, %r1;
	not.b32 	%r4, %r3;
	cvt.u64.u32 	%rd1, %r4;
	setp.eq.s64 	%p1, %rd9, %rd1;
	mov.b64 	%rd28, 1;
	@%p1 bra 	$L__BB0_4;
	or.b64  	%rd13, %rd9, %rd8;
	or.b64  	%rd14, %rd13, %rd10;
	not.b64 	%rd15, %rd14;
	and.b64  	%rd26, %rd15, %rd1;
	setp.eq.s64 	%p2, %rd26, 0;
	mov.b64 	%rd28, 0;
	@%p2 bra 	$L__BB0_4;
	mov.b64 	%rd28, 0;
$L__BB0_3:
	neg.s64 	%rd17, %rd26;
	and.b64  	%rd18, %rd26, %rd17;
	or.b64  	%rd19, %rd18, %rd8;
	shr.s64 	%rd20, %rd19, 1;
	or.b64  	%rd21, %rd18, %rd9;
	or.b64  	%rd22, %rd18, %rd10;
	shl.b64 	%rd23, %rd22, 1;
	{ // callseq 0, 0
	.param .b32 param0;
	st.param.b32 	[param0], %r1;
	.param .b64 param1;
	st.param.b64 	[param1], %rd20;
	.param .b64 param2;
	st.param.b64 	[param2], %rd21;
	.param .b64 param3;
	st.param.b64 	[param3], %rd23;
	.param .b64 retval0;
	call.uni (retval0), 
	_Z22bitmap_solve_nodeLayerilll, 
	(
	param0, 
	param1, 
	param2, 
	param3
	);
	ld.param.b64 	%rd24, [retval0];
	} // callseq 0
	add.s64 	%rd28, %rd24, %rd28;
	xor.b64  	%rd6, %rd18, %rd26;
	setp.ne.s64 	%p3, %rd18, %rd26;
	mov.u64 	%rd26, %rd6;
	@%p3 bra 	$L__BB0_3;
$L__BB0_4:
	st.param.b64 	[func_retval0], %rd28;
	ret;

}
	// .globl	_Z13dim_nodeLayeriPlS_i
.visible .entry _Z13dim_nodeLayeriPlS_i(
	.param .u32 _Z13dim_nodeLayeriPlS_i_param_0,
	.param .u64 .ptr .align 1 _Z13dim_nodeLayeriPlS_i_param_1,
	.param .u64 .ptr .align 1 _Z13dim_nodeLayeriPlS_i_param_2,
	.param .u32 _Z13dim_nodeLayeriPlS_i_param_3
)
{
	.reg .pred 	%p<2>;
	.reg .b32 	%r<8>;
	.reg .b64 	%rd<14>;

	ld.param.u32 	%r2, [_Z13dim_nodeLayeriPlS_i_param_0];
	ld.param.u64 	%rd1, [_Z13dim_nodeLayeriPlS_i_param_1];
	ld.param.u64 	%rd2, [_Z13dim_nodeLayeriPlS_i_param_2];
	ld.param.u32 	%r3, [_Z13dim_nodeLayeriPlS_i_param_3];
	mov.u32 	%r4, %ntid.x;
	mov.u32 	%r5, %ctaid.x;
	mov.u32 	%r6, %tid.x;
	mad.lo.s32 	%r1, %r4, %r5, %r6;
	setp.ge.s32 	%p1, %r1, %r3;
	@%p1 bra 	$L__BB1_2;
	cvta.to.global.u64 	%rd3, %rd1;
	cvta.to.global.u64 	%rd4, %rd2;
	mul.lo.s32 	%r7, %r1, 3;
	mul.wide.s32 	%rd5, %r7, 8;
	add.s64 	%rd6, %rd3, %rd5;
	ld.global.u64 	%rd7, [%rd6];
	ld.global.u64 	%rd8, [%rd6+8];
	ld.global.u64 	%rd9, [%rd6+16];
	{ // callseq 1, 0
	.param .b32 param0;
	st.param.b32 	[param0], %r2;
	.param .b64 param1;
	st.param.b64 	[param1], %rd7;
	.param .b64 param2;
	st.param.b64 	[param2], %rd8;
	.param .b64 param3;
	st.param.b64 	[param3], %rd9;
	.param .b64 retval0;
	call.uni (retval0), 
	_Z22bitmap_solve_nodeLayerilll, 
	(
	param0, 
	param1, 
	param2, 
	param3
	);
	ld.param.b64 	%rd10, [retval0];
	} // callseq 1
	mul.wide.s32 	%rd12, %r1, 8;
	add.s64 	%rd13, %rd4, %rd12;
	st.global.u64 	[%rd13], %rd10;
$L__BB1_2:
	ret;

}


// ===== COMPILED SASS (sm_100) =====

	.target	sm_100

	.elftype	@"ET_EXEC"


//--------------------- .note.nv.tkinfo           --------------------------
	.section	.note.nv.tkinfo,"",@"SHT_NOTE"
	.sectionflags	@"SHF_NOTE_NV_TKINFO"
	.tkinfo
        /*0018*/ 	.word	0x00000002
        /*0030*/ 	.string	""
        /*0030*/ 	.string	"ptxas"
        /*0030*/ 	.string	"Cuda compilation tools, release 13.0, V13.0.88"
        /*0030*/ 	.string	"Build cuda_13.0.r13.0/compiler.36424714_0"
        /*0030*/ 	.string	"-arch sm_100 -m 64 "



//--------------------- .note.nv.cuinfo           --------------------------
	.section	.note.nv.cuinfo,"",@"SHT_NOTE"
	.sectionflags	@"SHF_NOTE_NV_CUINFO"
        /*0018*/ 	.short	0x0002
        /*001a*/ 	.short	0x0064
        /*001c*/ 	.short	0x0082
	.zero		2


//--------------------- .nv.info                  --------------------------
	.section	.nv.info,"",@"SHT_CUDA_INFO"
	.align	4


	//----- nvinfo : EIATTR_REGCOUNT
	.align		4
        /*0000*/ 	.byte	0x04, 0x2f
        /*0002*/ 	.short	(.L_1 - .L_0)
	.align		4
.L_0:
        /*0004*/ 	.word	index@(_Z13dim_nodeLayeriPlS_i)
        /*0008*/ 	.word	0x00000028


	//----- nvinfo : EIATTR_FRAME_SIZE
	.align		4
.L_1:
        /*000c*/ 	.byte	0x04, 0x11
        /*000e*/ 	.short	(.L_3 - .L_2)
	.align		4
.L_2:
        /*0010*/ 	.word	index@($_Z13dim_nodeLayeriPlS_i$_Z22bitmap_solve_nodeLayerilll)
        /*0014*/ 	.word	0x00000000


	//----- nvinfo : EIATTR_FRAME_SIZE
	.align		4
.L_3:
        /*0018*/ 	.byte	0x04, 0x11
        /*001a*/ 	.short	(.L_5 - .L_4)
	.align		4
.L_4:
        /*001c*/ 	.word	index@(_Z13dim_nodeLayeriPlS_i)
        /*0020*/ 	.word	0x00000000


	//----- nvinfo : EIATTR_MIN_STACK_SIZE
	.align		4
.L_5:
        /*0024*/ 	.byte	0x04, 0x12
        /*0026*/ 	.short	(.L_7 - .L_6)
	.align		4
.L_6:
        /*0028*/ 	.word	index@(_Z13dim_nodeLayeriPlS_i)
        /*002c*/ 	.word	0x00000000
.L_7:


//--------------------- .nv.compat                --------------------------
	.section	.nv.compat,"",@"SHT_CUDA_COMPAT_INFO"
	.align	4
        /*0000*/ 	.byte	0x02, 0x09, 0x00, 0x00, 0x02, 0x02, 0x01, 0x00, 0x02, 0x05, 0x05, 0x00, 0x03, 0x07, 0x01, 0x01
        /*0010*/ 	.byte	0x02, 0x03, 0x00, 0x00, 0x02, 0x06, 0x01, 0x00, 0x04, 0x0b, 0x08, 0x00, 0x09, 0x00, 0x00, 0x00
        /*0020*/ 	.byte	0x00, 0x00, 0x00, 0x00


//--------------------- .nv.info._Z13dim_nodeLayeriPlS_i --------------------------
	.section	.nv.info._Z13dim_nodeLayeriPlS_i,"",@"SHT_CUDA_INFO"
	.sectionflags	@""
	.align	4


	//----- nvinfo : EIATTR_CUDA_API_VERSION
	.align		4
        /*0000*/ 	.byte	0x04, 0x37
        /*0002*/ 	.short	(.L_9 - .L_8)
.L_8:
        /*0004*/ 	.word	0x00000082


	//----- nvinfo : EIATTR_KPARAM_INFO
	.align		4
.L_9:
        /*0008*/ 	.byte	0x04, 0x17
        /*000a*/ 	.short	(.L_11 - .L_10)
.L_10:
        /*000c*/ 	.word	0x00000000
        /*0010*/ 	.short	0x0003
        /*0012*/ 	.short	0x0018
        /*0014*/ 	.byte	0x00, 0xf0, 0x11, 0x00


	//----- nvinfo : EIATTR_KPARAM_INFO
	.align		4
.L_11:
        /*0018*/ 	.byte	0x04, 0x17
        /*001a*/ 	.short	(.L_13 - .L_12)
.L_12:
        /*001c*/ 	.word	0x00000000
        /*0020*/ 	.short	0x0002
        /*0022*/ 	.short	0x0010
        /*0024*/ 	.byte	0x00, 0xf5, 0x21, 0x00


	//----- nvinfo : EIATTR_KPARAM_INFO
	.align		4
.L_13:
        /*0028*/ 	.byte	0x04, 0x17
        /*002a*/ 	.short	(.L_15 - .L_14)
.L_14:
        /*002c*/ 	.word	0x00000000
        /*0030*/ 	.short	0x0001
        /*0032*/ 	.short	0x0008
        /*0034*/ 	.byte	0x00, 0xf5, 0x21, 0x00


	//----- nvinfo : EIATTR_KPARAM_INFO
	.align		4
.L_15:
        /*0038*/ 	.byte	0x04, 0x17
        /*003a*/ 	.short	(.L_17 - .L_16)
.L_16:
        /*003c*/ 	.word	0x00000000
        /*0040*/ 	.short	0x0000
        /*0042*/ 	.short	0x0000
        /*0044*/ 	.byte	0x00, 0xf0, 0x11, 0x00


	//----- nvinfo : EIATTR_SPARSE_MMA_MASK
	.align		4
.L_17:
        /*0048*/ 	.byte	0x03, 0x50
        /*004a*/ 	.short	0x0000


	//----- nvinfo : EIATTR_MAXREG_COUNT
	.align		4
        /*004c*/ 	.byte	0x03, 0x1b
        /*004e*/ 	.short	0x00ff


	//----- nvinfo : EIATTR_MERCURY_ISA_VERSION
	.align		4
        /*0050*/ 	.byte	0x03, 0x5f
        /*0052*/ 	.short	0x0101


	//----- nvinfo : EIATTR_VRC_CTA_INIT_COUNT
	.align		4
        /*0054*/ 	.byte	0x02, 0x4a
	.zero		1
	.zero		1


	//----- nvinfo : EIATTR_EXIT_INSTR_OFFSETS
	.align		4
        /*0058*/ 	.byte	0x04, 0x1c
        /*005a*/ 	.short	(.L_19 - .L_18)


	//   ....[0]....
.L_18:
        /*005c*/ 	.word	0x00000070


	//   ....[1]....
        /*0060*/ 	.word	0x00000170


	//----- nvinfo : EIATTR_CRS_STACK_SIZE
	.align		4
.L_19:
        /*0064*/ 	.byte	0x04, 0x1e
        /*0066*/ 	.short	(.L_21 - .L_20)
.L_20:
        /*0068*/ 	.word	0x00000000


	//----- nvinfo : EIATTR_CBANK_PARAM_SIZE
	.align		4
.L_21:
        /*006c*/ 	.byte	0x03, 0x19
        /*006e*/ 	.short	0x001c


	//----- nvinfo : EIATTR_PARAM_CBANK
	.align		4
        /*0070*/ 	.byte	0x04, 0x0a
        /*0072*/ 	.short	(.L_23 - .L_22)
	.align		4
.L_22:
        /*0074*/ 	.word	index@(.nv.constant0._Z13dim_nodeLayeriPlS_i)
        /*0078*/ 	.short	0x0380
        /*007a*/ 	.short	0x001c


	//----- nvinfo : EIATTR_SW_WAR
	.align		4
.L_23:
        /*007c*/ 	.byte	0x04, 0x36
        /*007e*/ 	.short	(.L_25 - .L_24)
.L_24:
        /*0080*/ 	.word	0x00000008
.L_25:


//--------------------- .nv.callgraph             --------------------------
	.section	.nv.callgraph,"",@"SHT_CUDA_CALLGRAPH"
	.align	4
	.sectionentsize	8
	.align		4
        /*0000*/ 	.word	0x00000000
	.align		4
        /*0004*/ 	.word	0xffffffff
	.align		4
        /*0008*/ 	.word	0x00000000
	.align		4
        /*000c*/ 	.word	0xfffffffe
	.align		4
        /*0010*/ 	.word	0x00000000
	.align		4
        /*0014*/ 	.word	0xfffffffd
	.align		4
        /*0018*/ 	.word	0x00000000
	.align		4
        /*001c*/ 	.word	0xfffffffc


//--------------------- .text._Z13dim_nodeLayeriPlS_i --------------------------
	.section	.text._Z13dim_nodeLayeriPlS_i,"ax",@progbits
	.align	128
        .global         _Z13dim_nodeLayeriPlS_i
        .type           _Z13dim_nodeLayeriPlS_i,@function
        .size           _Z13dim_nodeLayeriPlS_i,(.L_x_4 - _Z13dim_nodeLayeriPlS_i)
        .other          _Z13dim_nodeLayeriPlS_i,@"STO_CUDA_ENTRY STV_DEFAULT"
_Z13dim_nodeLayeriPlS_i:
.text._Z13dim_nodeLayeriPlS_i:
[----:B------:R-:W0:Y:S01]  /*0000*/  LDC R1, c[0x0][0x37c] ;  /* 0x0000df00ff017b82 */ /* 0x000e220000000800 */
[----:B------:R-:W1:Y:S01]  /*0010*/  S2R R2, SR_CTAID.X ;  /* 0x0000000000027919 */ /* 0x000e620000002500 */
[----:B------:R-:W1:Y:S01]  /*0020*/  LDCU UR4, c[0x0][0x360] ;  /* 0x00006c00ff0477ac */ /* 0x000e620008000800 */
[----:B------:R-:W1:Y:S01]  /*0030*/  S2R R3, SR_TID.X ;  /* 0x0000000000037919 */ /* 0x000e620000002100 */
[----:B------:R-:W2:Y:S01]  /*0040*/  LDCU UR5, c[0x0][0x398] ;  /* 0x00007300ff0577ac */ /* 0x000ea20008000800 */
[----:B-1----:R-:W-:-:S05]  /*0050*/  IMAD R2, R2, UR4, R3 ;  /* 0x0000000402027c24 */ /* 0x002fca000f8e0203 */
[----:B--2---:R-:W-:-:S13]  /*0060*/  ISETP.GE.AND P0, PT, R2, UR5, PT ;  /* 0x0000000502007c0c */ /* 0x004fda000bf06270 */
[----:B0-----:R-:W-:Y:S05]  /*0070*/  @P0 EXIT ;  /* 0x000000000000094d */ /* 0x001fea0003800000 */
[----:B------:R-:W0:Y:S01]  /*0080*/  LDC.64 R12, c[0x0][0x388] ;  /* 0x0000e200ff0c7b82 */ /* 0x000e220000000a00 */
[----:B------:R-:W1:Y:S01]  /*0090*/  LDCU.64 UR36, c[0x0][0x358] ;  /* 0x00006b00ff2477ac */ /* 0x000e620008000a00 */
[----:B------:R-:W-:-:S04]  /*00a0*/  IMAD R3, R2, 0x3, RZ ;  /* 0x0000000302037824 */ /* 0x000fc800078e02ff */
[----:B0-----:R-:W-:-:S05]  /*00b0*/  IMAD.WIDE R12, R3, 0x8, R12 ;  /* 0x00000008030c7825 */ /* 0x001fca00078e020c */
[----:B-1----:R0:W5:Y:S04]  /*00c0*/  LDG.E.64 R6, desc[UR36][R12.64] ;  /* 0x000000240c067981 */ /* 0x002168000c1e1b00 */
[----:B------:R0:W5:Y:S04]  /*00d0*/  LDG.E.64 R8, desc[UR36][R12.64+0x8] ;  /* 0x000008240c087981 */ /* 0x000168000c1e1b00 */
[----:B------:R0:W5:Y:S01]  /*00e0*/  LDG.E.64 R10, desc[UR36][R12.64+0x10] ;  /* 0x000010240c0a7981 */ /* 0x000162000c1e1b00 */
[----:B------:R-:W1:Y:S01]  /*00f0*/  LDCU UR4, c[0x0][0x380] ;  /* 0x00007000ff0477ac */ /* 0x000e620008000800 */
[----:B------:R-:W-:Y:S01]  /*0100*/  MOV R20, 0x140 ;  /* 0x0000014000147802 */ /* 0x000fe20000000f00 */
[----:B------:R-:W-:-:S02]  /*0110*/  IMAD.MOV.U32 R21, RZ, RZ, 0x0 ;  /* 0x00000000ff157424 */ /* 0x000fc400078e00ff */
[----:B01----:R-:W-:-:S07]  /*0120*/  IMAD.U32 R4, RZ, RZ, UR4 ;  /* 0x00000004ff047e24 */ /* 0x003fce000f8e00ff */
[----:B-----5:R-:W-:Y:S05]  /*0130*/  CALL.REL.NOINC `($_Z13dim_nodeLayeriPlS_i$_Z22bitmap_solve_nodeLayerilll) ;  /* 0x0000000000107944 */ /* 0x020fea0003c00000 */
[----:B------:R-:W0:Y:S02]  /*0140*/  LDC.64 R6, c[0x0][0x390] ;  /* 0x0000e400ff067b82 */ /* 0x000e240000000a00 */
[----:B0-----:R-:W-:-:S05]  /*0150*/  IMAD.WIDE R2, R2, 0x8, R6 ;  /* 0x0000000802027825 */ /* 0x001fca00078e0206 */
[----:B------:R-:W-:Y:S01]  /*0160*/  STG.E.64 desc[UR36][R2.64], R4 ;  /* 0x0000000402007986 */ /* 0x000fe2000c101b24 */
[----:B------:R-:W-:Y:S05]  /*0170*/  EXIT ;  /* 0x000000000000794d */ /* 0x000fea0003800000 */
        .type           $_Z13dim_nodeLayeriPlS_i$_Z22bitmap_solve_nodeLayerilll,@function
        .size           $_Z13dim_nodeLayeriPlS_i$_Z22bitmap_solve_nodeLayerilll,(.L_x_4 - $_Z13dim_nodeLayeriPlS_i$_Z22bitmap_solve_nodeLayerilll)
$_Z13dim_nodeLayeriPlS_i$_Z22bitmap_solve_nodeLayerilll:
[----:B------:R-:W-:-:S05]  /*0180*/  VIADD R1, R1, 0xffffffc0 ;  /* 0xffffffc001017836 */ /* 0x000fca0000000000 */
[----:B------:R-:W-:Y:S04]  /*0190*/  STL [R1+0x3c], R37 ;  /* 0x00003c2501007387 */ /* 0x000fe80000100800 */
[----:B------:R-:W-:Y:S04]  /*01a0*/  STL [R1+0x38], R31 ;  /* 0x0000381f01007387 */ /* 0x000fe80000100800 */
[----:B------:R-:W-:Y:S04]  /*01b0*/  STL [R1+0x34], R29 ;  /* 0x0000341d01007387 */ /* 0x000fe80000100800 */
[----:B------:R0:W-:Y:S04]  /*01c0*/  STL [R1+0x30], R27 ;  /* 0x0000301b01007387 */ /* 0x0001e80000100800 */
[----:B------:R1:W-:Y:S04]  /*01d0*/  STL [R1+0x2c], R26 ;  /* 0x00002c1a01007387 */ /* 0x0003e80000100800 */
[----:B------:R2:W-:Y:S01]  /*01e0*/  STL [R1+0x28], R25 ;  /* 0x0000281901007387 */ /* 0x0005e20000100800 */
[----:B0-----:R-:W-:-:S03]  /*01f0*/  IMAD.MOV.U32 R27, RZ, RZ, R6 ;  /* 0x000000ffff1b7224 */ /* 0x001fc600078e0006 */
[----:B------:R-:W-:Y:S01]  /*0200*/  STL [R1+0x24], R24 ;  /* 0x0000241801007387 */ /* 0x000fe20000100800 */
[----:B-1----:R-:W0:Y:S05]  /*0210*/  BMOV.32.CLEAR R26, B6 ;  /* 0x00000000061a7355 */ /* 0x002e2a0000100000 */
[----:B------:R1:W-:Y:S01]  /*0220*/  STL [R1+0x20], R23 ;  /* 0x0000201701007387 */ /* 0x0003e20000100800 */
[----:B--2---:R-:W-:-:S03]  /*0230*/  IMAD.MOV.U32 R25, RZ, RZ, R7 ;  /* 0x000000ffff197224 */ /* 0x004fc600078e0007 */
[----:B------:R2:W-:Y:S04]  /*0240*/  STL [R1+0x1c], R22 ;  /* 0x00001c1601007387 */ /* 0x0005e80000100800 */
[----:B------:R-:W-:Y:S01]  /*0250*/  STL [R1+0x18], R21 ;  /* 0x0000181501007387 */ /* 0x000fe20000100800 */
[----:B-1----:R-:W-:-:S03]  /*0260*/  IMAD.MOV.U32 R23, RZ, RZ, R9 ;  /* 0x000000ffff177224 */ /* 0x002fc600078e0009 */
[----:B------:R-:W-:Y:S01]  /*0270*/  STL [R1+0x14], R20 ;  /* 0x0000141401007387 */ /* 0x000fe20000100800 */
[----:B--2---:R-:W-:-:S03]  /*0280*/  IMAD.MOV.U32 R22, RZ, RZ, R4 ;  /* 0x000000ffff167224 */ /* 0x004fc600078e0004 */
[----:B------:R1:W-:Y:S04]  /*0290*/  STL [R1+0x10], R19 ;  /* 0x0000101301007387 */ /* 0x0003e80000100800 */
[----:B------:R2:W-:Y:S04]  /*02a0*/  STL [R1+0xc], R18 ;  /* 0x00000c1201007387 */ /* 0x0005e80000100800 */
[----:B------:R3:W-:Y:S01]  /*02b0*/  STL [R1+0x8], R17 ;  /* 0x0000081101007387 */ /* 0x0007e20000100800 */
[----:B-1----:R-:W-:-:S03]  /*02c0*/  IMAD.MOV.U32 R19, RZ, RZ, R10 ;  /* 0x000000ffff137224 */ /* 0x002fc600078e000a */
[----:B------:R1:W-:Y:S01]  /*02d0*/  STL [R1+0x4], R16 ;  /* 0x0000041001007387 */ /* 0x0003e20000100800 */
[----:B--2---:R-:W-:-:S03]  /*02e0*/  IMAD.MOV.U32 R18, RZ, RZ, R8 ;  /* 0x000000ffff127224 */ /* 0x004fc600078e0008 */
[----:B------:R1:W-:Y:S01]  /*02f0*/  STL [R1], R2 ;  /* 0x0000000201007387 */ /* 0x0003e20000100800 */
[----:B---3--:R-:W-:Y:S02]  /*0300*/  IMAD.MOV.U32 R17, RZ, RZ, R11 ;  /* 0x000000ffff117224 */ /* 0x008fe400078e000b */
[----:B------:R-:W-:Y:S01]  /*0310*/  IMAD.MOV.U32 R3, RZ, RZ, -0x1 ;  /* 0xffffffffff037424 */ /* 0x000fe200078e00ff */
[----:B------:R-:W-:Y:S01]  /*0320*/  BSSY.RECONVERGENT B6, `(.L_x_0) ;  /* 0x000002b000067945 */ /* 0x000fe20003800200 */
[----:B------:R-:W-:Y:S02]  /*0330*/  IMAD.MOV.U32 R29, RZ, RZ, 0x1 ;  /* 0x00000001ff1d7424 */ /* 0x000fe400078e00ff */
[----:B------:R-:W-:Y:S01]  /*0340*/  IMAD.MOV.U32 R24, RZ, RZ, RZ ;  /* 0x000000ffff187224 */ /* 0x000fe200078e00ff */
[----:B------:R-:W-:-:S04]  /*0350*/  SHF.L.U32 R0, R3, R22, RZ ;  /* 0x0000001603007219 */ /* 0x000fc800000006ff */
[----:B------:R-:W-:-:S04]  /*0360*/  LOP3.LUT R0, RZ, R0, RZ, 0x33, !PT ;  /* 0x00000000ff007212 */ /* 0x000fc800078e33ff */
[----:B------:R-:W-:-:S04]  /*0370*/  ISETP.NE.U32.AND P0, PT, R18, R0, PT ;  /* 0x000000001200720c */ /* 0x000fc80003f05070 */
[----:B------:R-:W-:-:S13]  /*0380*/  ISETP.NE.AND.EX P0, PT, R23, RZ, PT, P0 ;  /* 0x000000ff1700720c */ /* 0x000fda0003f05300 */
[----:B01----:R-:W-:Y:S05]  /*0390*/  @!P0 BRA `(.L_x_1) ;  /* 0x00000000008c8947 */ /* 0x003fea0003800000 */
[----:B------:R-:W-:Y:S01]  /*03a0*/  LOP3.LUT R37, R19, R18, R27, 0xfe, !PT ;  /* 0x0000001213257212 */ /* 0x000fe200078efe1b */
[----:B------:R-:W-:Y:S02]  /*03b0*/  HFMA2 R29, -RZ, RZ, 0, 0 ;  /* 0x00000000ff1d7431 */ /* 0x000fe400000001ff */
[----:B------:R-:W-:Y:S01]  /*03c0*/  IMAD.MOV.U32 R24, RZ, RZ, RZ ;  /* 0x000000ffff187224 */ /* 0x000fe200078e00ff */
[----:B------:R-:W-:-:S04]  /*03d0*/  LOP3.LUT R37, R37, R0, RZ, 0xc, !PT ;  /* 0x0000000025257212 */ /* 0x000fc800078e0cff */
[----:B------:R-:W-:-:S04]  /*03e0*/  ISETP.NE.U32.AND P0, PT, R37, RZ, PT ;  /* 0x000000ff2500720c */ /* 0x000fc80003f05070 */
[----:B------:R-:W-:-:S13]  /*03f0*/  ISETP.NE.AND.EX P0, PT, RZ, RZ, PT, P0 ;  /* 0x000000ffff00720c */ /* 0x000fda0003f05300 */
[----:B------:R-:W-:Y:S05]  /*0400*/  @!P0 BRA `(.L_x_1) ;  /* 0x0000000000708947 */ /* 0x000fea0003800000 */
[----:B------:R-:W-:Y:S02]  /*0410*/  IMAD.MOV.U32 R31, RZ, RZ, RZ ;  /* 0x000000ffff1f7224 */ /* 0x000fe400078e00ff */
[----:B------:R-:W-:Y:S02]  /*0420*/  IMAD.MOV.U32 R29, RZ, RZ, RZ ;  /* 0x000000ffff1d7224 */ /* 0x000fe400078e00ff */
[----:B------:R-:W-:-:S07]  /*0430*/  IMAD.MOV.U32 R24, RZ, RZ, RZ ;  /* 0x000000ffff187224 */ /* 0x000fce00078e00ff */
.L_x_2:
[----:B------:R-:W-:Y:S01]  /*0440*/  IADD3 R16, P0, PT, RZ, -R37, RZ ;  /* 0x80000025ff107210 */ /* 0x000fe20007f1e0ff */
[----:B------:R-:W-:Y:S01]  /*0450*/  IMAD.MOV.U32 R4, RZ, RZ, R22 ;  /* 0x000000ffff047224 */ /* 0x000fe200078e0016 */
[----:B------:R-:W-:Y:S01]  /*0460*/  MOV R20, 0x560 ;  /* 0x0000056000147802 */ /* 0x000fe20000000f00 */
[----:B------:R-:W-:Y:S01]  /*0470*/  IMAD.MOV.U32 R21, RZ, RZ, 0x0 ;  /* 0x00000000ff157424 */ /* 0x000fe200078e00ff */
[----:B------:R-:W-:Y:S01]  /*0480*/  LOP3.LUT R16, R37, R16, RZ, 0xc0, !PT ;  /* 0x0000001025107212 */ /* 0x000fe200078ec0ff */
[----:B------:R-:W-:-:S03]  /*0490*/  IMAD.X R2, RZ, RZ, ~R31, P0 ;  /* 0x000000ffff027224 */ /* 0x000fc600000e0e1f */
[C---:B------:R-:W-:Y:S02]  /*04a0*/  LOP3.LUT R10, R16.reuse, R19, RZ, 0xfc, !PT ;  /* 0x00000013100a7212 */ /* 0x040fe400078efcff */
[----:B------:R-:W-:Y:S02]  /*04b0*/  LOP3.LUT R2, R31, R2, RZ, 0xc0, !PT ;  /* 0x000000021f027212 */ /* 0x000fe400078ec0ff */
[----:B------:R-:W-:Y:S02]  /*04c0*/  LOP3.LUT R6, R16, R27, RZ, 0xfc, !PT ;  /* 0x0000001b10067212 */ /* 0x000fe400078efcff */
[C---:B------:R-:W-:Y:S02]  /*04d0*/  LOP3.LUT R11, R2.reuse, R17, RZ, 0xfc, !PT ;  /* 0x00000011020b7212 */ /* 0x040fe400078efcff */
[----:B------:R-:W-:Y:S02]  /*04e0*/  LOP3.LUT R7, R2, R25, RZ, 0xfc, !PT ;  /* 0x0000001902077212 */ /* 0x000fe400078efcff */
[----:B------:R-:W-:-:S02]  /*04f0*/  SHF.L.U64.HI R11, R10, 0x1, R11 ;  /* 0x000000010a0b7819 */ /* 0x000fc4000001020b */
[--C-:B------:R-:W-:Y:S02]  /*0500*/  SHF.R.S64 R6, R6, 0x1, R7.reuse ;  /* 0x0000000106067819 */ /* 0x100fe40000001007 */
[----:B------:R-:W-:Y:S02]  /*0510*/  LOP3.LUT R8, R16, R18, RZ, 0xfc, !PT ;  /* 0x0000001210087212 */ /* 0x000fe400078efcff */
[----:B------:R-:W-:Y:S02]  /*0520*/  SHF.L.U32 R10, R10, 0x1, RZ ;  /* 0x000000010a0a7819 */ /* 0x000fe400000006ff */
[----:B------:R-:W-:Y:S02]  /*0530*/  LOP3.LUT R9, R2, R23, RZ, 0xfc, !PT ;  /* 0x0000001702097212 */ /* 0x000fe400078efcff */
[----:B------:R-:W-:-:S07]  /*0540*/  SHF.R.S32.HI R7, RZ, 0x1, R7 ;  /* 0x00000001ff077819 */ /* 0x000fce0000011407 */
[----:B------:R-:W-:Y:S05]  /*0550*/  CALL.REL.NOINC `($_Z13dim_nodeLayeriPlS_i$_Z22bitmap_solve_nodeLayerilll) ;  /* 0xfffffffc00087944 */ /* 0x000fea0003c3ffff */
[----:B------:R-:W-:Y:S02]  /*0560*/  ISETP.NE.U32.AND P0, PT, R16, R37, PT ;  /* 0x000000251000720c */ /* 0x000fe40003f05070 */
[----:B------:R-:W-:Y:S02]  /*0570*/  IADD3 R29, P1, PT, R4, R29, RZ ;  /* 0x0000001d041d7210 */ /* 0x000fe40007f3e0ff */
[----:B------:R-:W-:Y:S02]  /*0580*/  ISETP.NE.AND.EX P0, PT, R2, R31, PT, P0 ;  /* 0x0000001f0200720c */ /* 0x000fe40003f05300 */
[----:B------:R-:W-:Y:S01]  /*0590*/  LOP3.LUT R37, R16, R37, RZ, 0x3c, !PT ;  /* 0x0000002510257212 */ /* 0x000fe200078e3cff */
[----:B------:R-:W-:Y:S01]  /*05a0*/  IMAD.X R24, R5, 0x1, R24, P1 ;  /* 0x0000000105187824 */ /* 0x000fe200008e0618 */
[----:B------:R-:W-:-:S09]  /*05b0*/  LOP3.LUT R31, R2, R31, RZ, 0x3c, !PT ;  /* 0x0000001f021f7212 */ /* 0x000fd200078e3cff */
[----:B------:R-:W-:Y:S05]  /*05c0*/  @P0 BRA `(.L_x_2) ;  /* 0xfffffffc009c0947 */ /* 0x000fea000383ffff */
.L_x_1:
[----:B------:R-:W-:Y:S05]  /*05d0*/  BSYNC.RECONVERGENT B6 ;  /* 0x0000000000067941 */ /* 0x000fea0003800200 */
.L_x_0:
[----:B------:R-:W2:Y:S01]  /*05e0*/  LDL R20, [R1+0x14] ;  /* 0x0000140001147983 */ /* 0x000ea20000100800 */
[----:B------:R0:W-:Y:S05]  /*05f0*/  BMOV.32 B6, R26 ;  /* 0x0000001a06007356 */ /* 0x0001ea0000000000 */
[----:B------:R-:W2:Y:S01]  /*0600*/  LDL R21, [R1+0x18] ;  /* 0x0000180001157983 */ /* 0x000ea20000100800 */
[----:B------:R-:W-:Y:S02]  /*0610*/  IMAD.MOV.U32 R4, RZ, RZ, R29 ;  /* 0x000000ffff047224 */ /* 0x000fe400078e001d */
[----:B------:R-:W-:Y:S01]  /*0620*/  IMAD.MOV.U32 R5, RZ, RZ, R24 ;  /* 0x000000ffff057224 */ /* 0x000fe200078e0018 */
[----:B------:R-:W2:Y:S04]  /*0630*/  LDL R2, [R1] ;  /* 0x0000000001027983 */ /* 0x000ea80000100800 */
[----:B------:R-:W2:Y:S04]  /*0640*/  LDL R16, [R1+0x4] ;  /* 0x0000040001107983 */ /* 0x000ea80000100800 */
[----:B------:R-:W2:Y:S04]  /*0650*/  LDL R17, [R1+0x8] ;  /* 0x0000080001117983 */ /* 0x000ea80000100800 */
[----:B------:R-:W2:Y:S04]  /*0660*/  LDL R18, [R1+0xc] ;  /* 0x00000c0001127983 */ /* 0x000ea80000100800 */
[----:B------:R-:W2:Y:S04]  /*0670*/  LDL R19, [R1+0x10] ;  /* 0x0000100001137983 */ /* 0x000ea80000100800 */
[----:B------:R-:W2:Y:S04]  /*0680*/  LDL R22, [R1+0x1c] ;  /* 0x00001c0001167983 */ /* 0x000ea80000100800 */
[----:B------:R-:W2:Y:S04]  /*0690*/  LDL R23, [R1+0x20] ;  /* 0x0000200001177983 */ /* 0x000ea80000100800 */
[----:B------:R-:W2:Y:S04]  /*06a0*/  LDL R24, [R1+0x24] ;  /* 0x0000240001187983 */ /* 0x000ea80000100800 */
[----:B------:R-:W2:Y:S04]  /*06b0*/  LDL R25, [R1+0x28] ;  /* 0x0000280001197983 */ /* 0x000ea80000100800 */
[----:B0-----:R-:W2:Y:S04]  /*06c0*/  LDL R26, [R1+0x2c] ;  /* 0x00002c00011a7983 */ /* 0x001ea80000100800 */
[----:B------:R-:W2:Y:S04]  /*06d0*/  LDL R27, [R1+0x30] ;  /* 0x00003000011b7983 */ /* 0x000ea80000100800 */
[----:B------:R-:W2:Y:S04]  /*06e0*/  LDL R29, [R1+0x34] ;  /* 0x00003400011d7983 */ /* 0x000ea80000100800 */
[----:B------:R-:W2:Y:S04]  /*06f0*/  LDL R31, [R1+0x38] ;  /* 0x00003800011f7983 */ /* 0x000ea80000100800 */
[----:B------:R0:W2:Y:S02]  /*0700*/  LDL R37, [R1+0x3c] ;  /* 0x00003c0001257983 */ /* 0x0000a40000100800 */
[----:B0-----:R-:W-:Y:S01]  /*0710*/  VIADD R1, R1, 0x40 ;  /* 0x0000004001017836 */ /* 0x001fe20000000000 */
[----:B--2---:R-:W-:Y:S06]  /*0720*/  RET.REL.NODEC R20 `(_Z13dim_nodeLayeriPlS_i) ;  /* 0xfffffff814347950 */ /* 0x004fec0003c3ffff */
.L_x_3:
[----:B------:R-:W-:-:S00]  /*0730*/  BRA `(.L_x_3) ;  /* 0xfffffffc00fc7947 */ /* 0x000fc0000383ffff */
[----:B------:R-:W-:-:S00]  /*0740*/  NOP ;  /* 0x0000000000007918 */ /* 0x000fc00000000000 */
        /* <DEDUP_REMOVED lines=11> */
.L_x_4:


//--------------------- .nv.shared.reserved.0     --------------------------
	.section	.nv.shared.reserved.0,"aw",@nobits
	.weak		__nv_reservedSMEM_offset_0_alias
	.size		__nv_reservedSMEM_offset_0_alias, 0, 64
	.other		__nv_reservedSMEM_offset_0_alias,@"STO_CUDA_RESERVED_SHARED STV_DEFAULT"
__nv_reservedSMEM_offset_0_alias:
	.zero		0
	.zero		64


//--------------------- .nv.constant0._Z13dim_nodeLayeriPlS_i --------------------------
	.section	.nv.constant0._Z13dim_nodeLayeriPlS_i,"a",@progbits
	.sectionflags	@""
	.align	4
.nv.constant0._Z13dim_nodeLayeriPlS_i:
	.zero		924


//--------------------- SYMBOLS --------------------------

	.type		.nv.reservedSmem.offset0,@object
	.size		.nv.reservedSmem.offset0,0x4
